//
// Generated by NVIDIA NVVM Compiler
//
// Compiler Build ID: CL-36424714
// Cuda compilation tools, release 13.0, V13.0.88
// Based on NVVM 20.0.0
//

.version 9.0
.target sm_100
.address_size 64

	// .globl	_Z6devSumPiS_i

.visible .entry _Z6devSumPiS_i(
	.param .u64 .ptr .align 1 _Z6devSumPiS_i_param_0,
	.param .u64 .ptr .align 1 _Z6devSumPiS_i_param_1,
	.param .u32 _Z6devSumPiS_i_param_2
)
{
	.reg .pred 	%p<2>;
	.reg .b32 	%r<9>;
	.reg .b64 	%rd<9>;

	ld.param.u64 	%rd1, [_Z6devSumPiS_i_param_0];
	ld.param.u64 	%rd2, [_Z6devSumPiS_i_param_1];
	mov.u32 	%r1, %ctaid.x;
	setp.eq.s32 	%p1, %r1, 0;
	@%p1 bra 	$L__BB0_2;
	cvta.to.global.u64 	%rd3, %rd2;
	cvta.to.global.u64 	%rd4, %rd1;
	add.s32 	%r2, %r1, -1;
	mul.wide.u32 	%rd5, %r2, 4;
	add.s64 	%rd6, %rd3, %rd5;
	ld.global.u32 	%r3, [%rd6];
	mov.u32 	%r4, %tid.x;
	mov.u32 	%r5, %ntid.x;
	mad.lo.s32 	%r6, %r1, %r5, %r4;
	mul.wide.s32 	%rd7, %r6, 4;
	add.s64 	%rd8, %rd4, %rd7;
	ld.global.u32 	%r7, [%rd8];
	add.s32 	%r8, %r7, %r3;
	st.global.u32 	[%rd8], %r8;
$L__BB0_2:
	ret;

}


// ===== COMPILED SASS (sm_100) =====

	.target	sm_100

	.elftype	@"ET_EXEC"


//--------------------- .note.nv.tkinfo           --------------------------
	.section	.note.nv.tkinfo,"",@"SHT_NOTE"
	.sectionflags	@"SHF_NOTE_NV_TKINFO"
	.tkinfo
        /*0018*/ 	.word	0x00000002
        /*0030*/ 	.string	""
        /*0030*/ 	.string	"ptxas"
        /*0030*/ 	.string	"Cuda compilation tools, release 13.0, V13.0.88"
        /*0030*/ 	.string	"Build cuda_13.0.r13.0/compiler.36424714_0"
        /*0030*/ 	.string	"-arch sm_100 -m 64 "



//--------------------- .note.nv.cuinfo           --------------------------
	.section	.note.nv.cuinfo,"",@"SHT_NOTE"
	.sectionflags	@"SHF_NOTE_NV_CUINFO"
        /*0018*/ 	.short	0x0002
        /*001a*/ 	.short	0x0064
        /*001c*/ 	.short	0x0082
	.zero		2


//--------------------- .nv.info                  --------------------------
	.section	.nv.info,"",@"SHT_CUDA_INFO"
	.align	4


	//----- nvinfo : EIATTR_REGCOUNT
	.align		4
        /*0000*/ 	.byte	0x04, 0x2f
        /*0002*/ 	.short	(.L_1 - .L_0)
	.align		4
.L_0:
        /*0004*/ 	.word	index@(_Z6devSumPiS_i)
        /*0008*/ 	.word	0x0000000c


	//----- nvinfo : EIATTR_FRAME_SIZE
	.align		4
.L_1:
        /*000c*/ 	.byte	0x04, 0x11
        /*000e*/ 	.short	(.L_3 - .L_2)
	.align		4
.L_2:
        /*0010*/ 	.word	index@(_Z6devSumPiS_i)
        /*0014*/ 	.word	0x00000000


	//----- nvinfo : EIATTR_MIN_STACK_SIZE
	.align		4
.L_3:
        /*0018*/ 	.byte	0x04, 0x12
        /*001a*/ 	.short	(.L_5 - .L_4)
	.align		4
.L_4:
        /*001c*/ 	.word	index@(_Z6devSumPiS_i)
        /*0020*/ 	.word	0x00000000
.L_5:


//--------------------- .nv.compat                --------------------------
	.section	.nv.compat,"",@"SHT_CUDA_COMPAT_INFO"
	.align	4
        /*0000*/ 	.byte	0x02, 0x09, 0x00, 0x00, 0x02, 0x02, 0x01, 0x00, 0x02, 0x05, 0x05, 0x00, 0x03, 0x07, 0x01, 0x01
        /*0010*/ 	.byte	0x02, 0x03, 0x00, 0x00, 0x02, 0x06, 0x01, 0x00, 0x04, 0x0b, 0x08, 0x00, 0x09, 0x00, 0x00, 0x00
        /*0020*/ 	.byte	0x00, 0x00, 0x00, 0x00


//--------------------- .nv.info._Z6devSumPiS_i   --------------------------
	.section	.nv.info._Z6devSumPiS_i,"",@"SHT_CUDA_INFO"
	.sectionflags	@""
	.align	4


	//----- nvinfo : EIATTR_CUDA_API_VERSION
	.align		4
        /*0000*/ 	.byte	0x04, 0x37
        /*0002*/ 	.short	(.L_7 - .L_6)
.L_6:
        /*0004*/ 	.word	0x00000082


	//----- nvinfo : EIATTR_KPARAM_INFO
	.align		4
.L_7:
        /*0008*/ 	.byte	0x04, 0x17
        /*000a*/ 	.short	(.L_9 - .L_8)
.L_8:
        /*000c*/ 	.word	0x00000000
        /*0010*/ 	.short	0x0002
        /*0012*/ 	.short	0x0010
        /*0014*/ 	.byte	0x00, 0xf0, 0x11, 0x00


	//----- nvinfo : EIATTR_KPARAM_INFO
	.align		4
.L_9:
        /*0018*/ 	.byte	0x04, 0x17
        /*001a*/ 	.short	(.L_11 - .L_10)
.L_10:
        /*001c*/ 	.word	0x00000000
        /*0020*/ 	.short	0x0001
        /*0022*/ 	.short	0x0008
        /*0024*/ 	.byte	0x00, 0xf5, 0x21, 0x00


	//----- nvinfo : EIATTR_KPARAM_INFO
	.align		4
.L_11:
        /*0028*/ 	.byte	0x04, 0x17
        /*002a*/ 	.short	(.L_13 - .L_12)
.L_12:
        /*002c*/ 	.word	0x00000000
        /*0030*/ 	.short	0x0000
        /*0032*/ 	.short	0x0000
        /*0034*/ 	.byte	0x00, 0xf5, 0x21, 0x00


	//----- nvinfo : EIATTR_SPARSE_MMA_MASK
	.align		4
.L_13:
        /*0038*/ 	.byte	0x03, 0x50
        /*003a*/ 	.short	0x0000


	//----- nvinfo : EIATTR_MAXREG_COUNT
	.align		4
        /*003c*/ 	.byte	0x03, 0x1b
        /*003e*/ 	.short	0x00ff


	//----- nvinfo : EIATTR_MERCURY_ISA_VERSION
	.align		4
        /*0040*/ 	.byte	0x03, 0x5f
        /*0042*/ 	.short	0x0101


	//----- nvinfo : EIATTR_VRC_CTA_INIT_COUNT
	.align		4
        /*0044*/ 	.byte	0x02, 0x4a
	.zero		1
	.zero		1


	//----- nvinfo : EIATTR_EXIT_INSTR_OFFSETS
	.align		4
        /*0048*/ 	.byte	0x04, 0x1c
        /*004a*/ 	.short	(.L_15 - .L_14)


	//   ....[0]....
.L_14:
        /*004c*/ 	.word	0x00000030


	//   ....[1]....
        /*0050*/ 	.word	0x00000110


	//----- nvinfo : EIATTR_CBANK_PARAM_SIZE
	.align		4
.L_15:
        /*0054*/ 	.byte	0x03, 0x19
        /*0056*/ 	.short	0x0014


	//----- nvinfo : EIATTR_PARAM_CBANK
	.align		4
        /*0058*/ 	.byte	0x04, 0x0a
        /*005a*/ 	.short	(.L_17 - .L_16)
	.align		4
.L_16:
        /*005c*/ 	.word	index@(.nv.constant0._Z6devSumPiS_i)
        /*0060*/ 	.short	0x0380
        /*0062*/ 	.short	0x0014


	//----- nvinfo : EIATTR_SW_WAR
	.align		4
.L_17:
        /*0064*/ 	.byte	0x04, 0x36
        /*0066*/ 	.short	(.L_19 - .L_18)
.L_18:
        /*0068*/ 	.word	0x00000008
.L_19:


//--------------------- .nv.callgraph             --------------------------
	.section	.nv.callgraph,"",@"SHT_CUDA_CALLGRAPH"
	.align	4
	.sectionentsize	8
	.align		4
        /*0000*/ 	.word	0x00000000
	.align		4
        /*0004*/ 	.word	0xffffffff
	.align		4
        /*0008*/ 	.word	0x00000000
	.align		4
        /*000c*/ 	.word	0xfffffffe
	.align		4
        /*0010*/ 	.word	0x00000000
	.align		4
        /*0014*/ 	.word	0xfffffffd
	.align		4
        /*0018*/ 	.word	0x00000000
	.align		4
        /*001c*/ 	.word	0xfffffffc


//--------------------- .text._Z6devSumPiS_i      --------------------------
	.section	.text._Z6devSumPiS_i,"ax",@progbits
	.align	128
        .global         _Z6devSumPiS_i
        .type           _Z6devSumPiS_i,@function
        .size           _Z6devSumPiS_i,(.L_x_1 - _Z6devSumPiS_i)
        .other          _Z6devSumPiS_i,@"STO_CUDA_ENTRY STV_DEFAULT"
_Z6devSumPiS_i:
.text._Z6devSumPiS_i:
[----:B------:R-:W-:Y:S01]  /*0000*/  LDC R1, c[0x0][0x37c] ;  /* 0x0000df00ff017b82 */ /* 0x000fe20000000800 */
[----:B------:R-:W0:Y:S02]  /*0010*/  S2R R9, SR_CTAID.X ;  /* 0x0000000000097919 */ /* 0x000e240000002500 */
[----:B0-----:R-:W-:-:S13]  /*0020*/  ISETP.NE.AND P0, PT, R9, RZ, PT ;  /* 0x000000ff0900720c */ /* 0x001fda0003f05270 */
[----:B------:R-:W-:Y:S05]  /*0030*/  @!P0 EXIT ;  /* 0x000000000000894d */ /* 0x000fea0003800000 */
[----:B------:R-:W0:Y:S01]  /*0040*/  S2R R0, SR_TID.X ;  /* 0x0000000000007919 */ /* 0x000e220000002100 */
[----:B------:R-:W1:Y:S01]  /*0050*/  LDC.64 R2, c[0x0][0x388] ;  /* 0x0000e200ff027b82 */ /* 0x000e620000000a00 */
[----:B------:R-:W0:Y:S01]  /*0060*/  LDCU UR6, c[0x0][0x360] ;  /* 0x00006c00ff0677ac */ /* 0x000e220008000800 */
[----:B------:R-:W-:Y:S01]  /*0070*/  IADD3 R7, PT, PT, R9, -0x1, RZ ;  /* 0xffffffff09077810 */ /* 0x000fe20007ffe0ff */
[----:B------:R-:W2:Y:S05]  /*0080*/  LDCU.64 UR4, c[0x0][0x358] ;  /* 0x00006b00ff0477ac */ /* 0x000eaa0008000a00 */
[----:B------:R-:W3:Y:S01]  /*0090*/  LDC.64 R4, c[0x0][0x380] ;  /* 0x0000e000ff047b82 */ /* 0x000ee20000000a00 */
[----:B-1----:R-:W-:-:S06]  /*00a0*/  IMAD.WIDE.U32 R2, R7, 0x4, R2 ;  /* 0x0000000407027825 */ /* 0x002fcc00078e0002 */
[----:B--2---:R-:W2:Y:S01]  /*00b0*/  LDG.E R2, desc[UR4][R2.64] ;  /* 0x0000000402027981 */ /* 0x004ea2000c1e1900 */
[----:B0-----:R-:W-:-:S04]  /*00c0*/  IMAD R9, R9, UR6, R0 ;  /* 0x0000000609097c24 */ /* 0x001fc8000f8e0200 */
[----:B---3--:R-:W-:-:S05]  /*00d0*/  IMAD.WIDE R4, R9, 0x4, R4 ;  /* 0x0000000409047825 */ /* 0x008fca00078e0204 */
[----:B------:R-:W2:Y:S02]  /*00e0*/  LDG.E R7, desc[UR4][R4.64] ;  /* 0x0000000404077981 */ /* 0x000ea4000c1e1900 */
[----:B--2---:R-:W-:-:S05]  /*00f0*/  IADD3 R7, PT, PT, R2, R7, RZ ;  /* 0x0000000702077210 */ /* 0x004fca0007ffe0ff */
[----:B------:R-:W-:Y:S01]  /*0100*/  STG.E desc[UR4][R4.64], R7 ;  /* 0x0000000704007986 */ /* 0x000fe2000c101904 */
[----:B------:R-:W-:Y:S05]  /*0110*/  EXIT ;  /* 0x000000000000794d */ /* 0x000fea0003800000 */
.L_x_0:
[----:B------:R-:W-:-:S00]  /*0120*/  BRA `(.L_x_0) ;  /* 0xfffffffc00fc7947 */ /* 0x000fc0000383ffff */
[----:B------:R-:W-:-:S00]  /*0130*/  NOP ;  /* 0x0000000000007918 */ /* 0x000fc00000000000 */
        /* <DEDUP_REMOVED lines=12> */
.L_x_1:


//--------------------- .nv.shared.reserved.0     --------------------------
	.section	.nv.shared.reserved.0,"aw",@nobits
	.weak		__nv_reservedSMEM_offset_0_alias
	.size		__nv_reservedSMEM_offset_0_alias, 0, 64
	.other		__nv_reservedSMEM_offset_0_alias,@"STO_CUDA_RESERVED_SHARED STV_DEFAULT"
__nv_reservedSMEM_offset_0_alias:
	.zero		0
	.zero		64


//--------------------- .nv.constant0._Z6devSumPiS_i --------------------------
	.section	.nv.constant0._Z6devSumPiS_i,"a",@progbits
	.sectionflags	@""
	.align	4
.nv.constant0._Z6devSumPiS_i:
	.zero		916


//--------------------- SYMBOLS --------------------------

	.type		.nv.reservedSmem.offset0,@object
	.size		.nv.reservedSmem.offset0,0x4
